//
// Generated by NVIDIA NVVM Compiler
//
// Compiler Build ID: CL-36424714
// Cuda compilation tools, release 13.0, V13.0.88
// Based on NVVM 20.0.0
//

.version 9.0
.target sm_100
.address_size 64

	// .globl	_Z6MatMulPfS_S_i

.visible .entry _Z6MatMulPfS_S_i(
	.param .u64 .ptr .align 1 _Z6MatMulPfS_S_i_param_0,
	.param .u64 .ptr .align 1 _Z6MatMulPfS_S_i_param_1,
	.param .u64 .ptr .align 1 _Z6MatMulPfS_S_i_param_2,
	.param .u32 _Z6MatMulPfS_S_i_param_3
)
{
	.reg .pred 	%p<10>;
	.reg .b32 	%r<40>;
	.reg .b32 	%f<67>;
	.reg .b64 	%rd<67>;

	ld.param.u64 	%rd14, [_Z6MatMulPfS_S_i_param_0];
	ld.param.u64 	%rd15, [_Z6MatMulPfS_S_i_param_1];
	ld.param.u32 	%r18, [_Z6MatMulPfS_S_i_param_3];
	cvta.to.global.u64 	%rd1, %rd15;
	cvta.to.global.u64 	%rd2, %rd14;
	mov.u32 	%r19, %tid.x;
	mov.u32 	%r20, %ctaid.x;
	mov.u32 	%r21, %ntid.x;
	mad.lo.s32 	%r1, %r20, %r21, %r19;
	mov.u32 	%r22, %tid.y;
	mov.u32 	%r23, %ctaid.y;
	mov.u32 	%r24, %ntid.y;
	mad.lo.s32 	%r2, %r23, %r24, %r22;
	max.s32 	%r25, %r2, %r1;
	setp.ge.s32 	%p1, %r25, %r18;
	@%p1 bra 	$L__BB0_13;
	mul.lo.s32 	%r3, %r18, %r2;
	and.b32  	%r4, %r18, 7;
	setp.lt.u32 	%p2, %r18, 8;
	mov.f32 	%f66, 0f00000000;
	mov.b32 	%r38, 0;
	@%p2 bra 	$L__BB0_4;
	and.b32  	%r38, %r18, 2147483640;
	neg.s32 	%r36, %r38;
	mul.wide.s32 	%rd16, %r18, 4;
	add.s64 	%rd3, %rd1, %rd16;
	shl.b32 	%r7, %r18, 3;
	mul.wide.s32 	%rd17, %r18, 8;
	add.s64 	%rd4, %rd1, %rd17;
	mul.wide.s32 	%rd18, %r18, 12;
	add.s64 	%rd5, %rd1, %rd18;
	mul.wide.s32 	%rd19, %r18, 16;
	add.s64 	%rd6, %rd1, %rd19;
	mul.wide.s32 	%rd20, %r18, 20;
	add.s64 	%rd7, %rd1, %rd20;
	mul.wide.s32 	%rd21, %r18, 24;
	add.s64 	%rd8, %rd1, %rd21;
	mul.wide.s32 	%rd22, %r18, 28;
	add.s64 	%rd9, %rd1, %rd22;
	mul.wide.u32 	%rd23, %r3, 4;
	add.s64 	%rd24, %rd23, %rd2;
	add.s64 	%rd66, %rd24, 16;
	mov.f32 	%f66, 0f00000000;
	mov.u32 	%r35, %r1;
$L__BB0_3:
	.pragma "nounroll";
	mul.wide.s32 	%rd25, %r35, 4;
	add.s64 	%rd26, %rd3, %rd25;
	add.s64 	%rd27, %rd4, %rd25;
	add.s64 	%rd28, %rd5, %rd25;
	add.s64 	%rd29, %rd6, %rd25;
	add.s64 	%rd30, %rd7, %rd25;
	add.s64 	%rd31, %rd8, %rd25;
	add.s64 	%rd32, %rd9, %rd25;
	add.s64 	%rd33, %rd1, %rd25;
	ld.global.f32 	%f16, [%rd66+-16];
	ld.global.f32 	%f17, [%rd33];
	fma.rn.f32 	%f18, %f16, %f17, %f66;
	ld.global.f32 	%f19, [%rd66+-12];
	ld.global.f32 	%f20, [%rd26];
	fma.rn.f32 	%f21, %f19, %f20, %f18;
	ld.global.f32 	%f22, [%rd66+-8];
	ld.global.f32 	%f23, [%rd27];
	fma.rn.f32 	%f24, %f22, %f23, %f21;
	ld.global.f32 	%f25, [%rd66+-4];
	ld.global.f32 	%f26, [%rd28];
	fma.rn.f32 	%f27, %f25, %f26, %f24;
	ld.global.f32 	%f28, [%rd66];
	ld.global.f32 	%f29, [%rd29];
	fma.rn.f32 	%f30, %f28, %f29, %f27;
	ld.global.f32 	%f31, [%rd66+4];
	ld.global.f32 	%f32, [%rd30];
	fma.rn.f32 	%f33, %f31, %f32, %f30;
	ld.global.f32 	%f34, [%rd66+8];
	ld.global.f32 	%f35, [%rd31];
	fma.rn.f32 	%f36, %f34, %f35, %f33;
	ld.global.f32 	%f37, [%rd66+12];
	ld.global.f32 	%f38, [%rd32];
	fma.rn.f32 	%f66, %f37, %f38, %f36;
	add.s32 	%r36, %r36, 8;
	add.s32 	%r35, %r35, %r7;
	add.s64 	%rd66, %rd66, 32;
	setp.ne.s32 	%p3, %r36, 0;
	@%p3 bra 	$L__BB0_3;
$L__BB0_4:
	setp.eq.s32 	%p4, %r4, 0;
	@%p4 bra 	$L__BB0_12;
	and.b32  	%r13, %r18, 3;
	setp.lt.u32 	%p5, %r4, 4;
	@%p5 bra 	$L__BB0_7;
	add.s32 	%r27, %r38, %r3;
	mul.wide.u32 	%rd34, %r27, 4;
	add.s64 	%rd35, %rd2, %rd34;
	ld.global.f32 	%f40, [%rd35];
	mad.lo.s32 	%r28, %r38, %r18, %r1;
	mul.wide.s32 	%rd36, %r28, 4;
	add.s64 	%rd37, %rd1, %rd36;
	ld.global.f32 	%f41, [%rd37];
	fma.rn.f32 	%f42, %f40, %f41, %f66;
	cvt.u64.u32 	%rd38, %r3;
	cvt.u64.u32 	%rd39, %r38;
	add.s64 	%rd40, %rd39, %rd38;
	shl.b64 	%rd41, %rd40, 2;
	add.s64 	%rd42, %rd2, %rd41;
	ld.global.f32 	%f43, [%rd42+4];
	mul.wide.s32 	%rd43, %r18, 4;
	add.s64 	%rd44, %rd37, %rd43;
	ld.global.f32 	%f44, [%rd44];
	fma.rn.f32 	%f45, %f43, %f44, %f42;
	ld.global.f32 	%f46, [%rd42+8];
	add.s64 	%rd45, %rd44, %rd43;
	ld.global.f32 	%f47, [%rd45];
	fma.rn.f32 	%f48, %f46, %f47, %f45;
	ld.global.f32 	%f49, [%rd42+12];
	add.s64 	%rd46, %rd45, %rd43;
	ld.global.f32 	%f50, [%rd46];
	fma.rn.f32 	%f66, %f49, %f50, %f48;
	add.s32 	%r38, %r38, 4;
$L__BB0_7:
	setp.eq.s32 	%p6, %r13, 0;
	@%p6 bra 	$L__BB0_12;
	setp.eq.s32 	%p7, %r13, 1;
	@%p7 bra 	$L__BB0_10;
	add.s32 	%r29, %r38, %r3;
	mul.wide.u32 	%rd47, %r29, 4;
	add.s64 	%rd48, %rd2, %rd47;
	ld.global.f32 	%f52, [%rd48];
	mad.lo.s32 	%r30, %r38, %r18, %r1;
	mul.wide.s32 	%rd49, %r30, 4;
	add.s64 	%rd50, %rd1, %rd49;
	ld.global.f32 	%f53, [%rd50];
	fma.rn.f32 	%f54, %f52, %f53, %f66;
	cvt.u64.u32 	%rd51, %r3;
	cvt.u64.u32 	%rd52, %r38;
	add.s64 	%rd53, %rd52, %rd51;
	shl.b64 	%rd54, %rd53, 2;
	add.s64 	%rd55, %rd2, %rd54;
	ld.global.f32 	%f55, [%rd55+4];
	mul.wide.s32 	%rd56, %r18, 4;
	add.s64 	%rd57, %rd50, %rd56;
	ld.global.f32 	%f56, [%rd57];
	fma.rn.f32 	%f66, %f55, %f56, %f54;
	add.s32 	%r38, %r38, 2;
$L__BB0_10:
	and.b32  	%r31, %r18, 1;
	setp.eq.b32 	%p8, %r31, 1;
	not.pred 	%p9, %p8;
	@%p9 bra 	$L__BB0_12;
	add.s32 	%r32, %r38, %r3;
	mul.wide.u32 	%rd58, %r32, 4;
	add.s64 	%rd59, %rd2, %rd58;
	ld.global.f32 	%f57, [%rd59];
	mad.lo.s32 	%r33, %r38, %r18, %r1;
	mul.wide.s32 	%rd60, %r33, 4;
	add.s64 	%rd61, %rd1, %rd60;
	ld.global.f32 	%f58, [%rd61];
	fma.rn.f32 	%f66, %f57, %f58, %f66;
$L__BB0_12:
	ld.param.u64 	%rd65, [_Z6MatMulPfS_S_i_param_2];
	add.s32 	%r34, %r3, %r1;
	cvta.to.global.u64 	%rd62, %rd65;
	mul.wide.s32 	%rd63, %r34, 4;
	add.s64 	%rd64, %rd62, %rd63;
	st.global.f32 	[%rd64], %f66;
$L__BB0_13:
	ret;

}


// ===== COMPILED SASS (sm_100) =====

	.target	sm_100

	.elftype	@"ET_EXEC"


//--------------------- .note.nv.tkinfo           --------------------------
	.section	.note.nv.tkinfo,"",@"SHT_NOTE"
	.sectionflags	@"SHF_NOTE_NV_TKINFO"
	.tkinfo
        /*0018*/ 	.word	0x00000002
        /*0030*/ 	.string	""
        /*0030*/ 	.string	"ptxas"
        /*0030*/ 	.string	"Cuda compilation tools, release 13.0, V13.0.88"
        /*0030*/ 	.string	"Build cuda_13.0.r13.0/compiler.36424714_0"
        /*0030*/ 	.string	"-arch sm_100 -m 64 "



//--------------------- .note.nv.cuinfo           --------------------------
	.section	.note.nv.cuinfo,"",@"SHT_NOTE"
	.sectionflags	@"SHF_NOTE_NV_CUINFO"
        /*0018*/ 	.short	0x0002
        /*001a*/ 	.short	0x0064
        /*001c*/ 	.short	0x0082
	.zero		2


//--------------------- .nv.info                  --------------------------
	.section	.nv.info,"",@"SHT_CUDA_INFO"
	.align	4


	//----- nvinfo : EIATTR_REGCOUNT
	.align		4
        /*0000*/ 	.byte	0x04, 0x2f
        /*0002*/ 	.short	(.L_1 - .L_0)
	.align		4
.L_0:
        /*0004*/ 	.word	index@(_Z6MatMulPfS_S_i)
        /*0008*/ 	.word	0x0000001e


	//----- nvinfo : EIATTR_FRAME_SIZE
	.align		4
.L_1:
        /*000c*/ 	.byte	0x04, 0x11
        /*000e*/ 	.short	(.L_3 - .L_2)
	.align		4
.L_2:
        /*0010*/ 	.word	index@(_Z6MatMulPfS_S_i)
        /*0014*/ 	.word	0x00000000


	//----- nvinfo : EIATTR_MIN_STACK_SIZE
	.align		4
.L_3:
        /*0018*/ 	.byte	0x04, 0x12
        /*001a*/ 	.short	(.L_5 - .L_4)
	.align		4
.L_4:
        /*001c*/ 	.word	index@(_Z6MatMulPfS_S_i)
        /*0020*/ 	.word	0x00000000
.L_5:


//--------------------- .nv.compat                --------------------------
	.section	.nv.compat,"",@"SHT_CUDA_COMPAT_INFO"
	.align	4
        /*0000*/ 	.byte	0x02, 0x09, 0x00, 0x00, 0x02, 0x02, 0x01, 0x00, 0x02, 0x05, 0x05, 0x00, 0x03, 0x07, 0x01, 0x01
        /*0010*/ 	.byte	0x02, 0x03, 0x00, 0x00, 0x02, 0x06, 0x01, 0x00, 0x04, 0x0b, 0x08, 0x00, 0x09, 0x00, 0x00, 0x00
        /*0020*/ 	.byte	0x00, 0x00, 0x00, 0x00


//--------------------- .nv.info._Z6MatMulPfS_S_i --------------------------
	.section	.nv.info._Z6MatMulPfS_S_i,"",@"SHT_CUDA_INFO"
	.sectionflags	@""
	.align	4


	//----- nvinfo : EIATTR_CUDA_API_VERSION
	.align		4
        /*0000*/ 	.byte	0x04, 0x37
        /*0002*/ 	.short	(.L_7 - .L_6)
.L_6:
        /*0004*/ 	.word	0x00000082


	//----- nvinfo : EIATTR_KPARAM_INFO
	.align		4
.L_7:
        /*0008*/ 	.byte	0x04, 0x17
        /*000a*/ 	.short	(.L_9 - .L_8)
.L_8:
        /*000c*/ 	.word	0x00000000
        /*0010*/ 	.short	0x0003
        /*0012*/ 	.short	0x0018
        /*0014*/ 	.byte	0x00, 0xf0, 0x11, 0x00


	//----- nvinfo : EIATTR_KPARAM_INFO
	.align		4
.L_9:
        /*0018*/ 	.byte	0x04, 0x17
        /*001a*/ 	.short	(.L_11 - .L_10)
.L_10:
        /*001c*/ 	.word	0x00000000
        /*0020*/ 	.short	0x0002
        /*0022*/ 	.short	0x0010
        /*0024*/ 	.byte	0x00, 0xf5, 0x21, 0x00


	//----- nvinfo : EIATTR_KPARAM_INFO
	.align		4
.L_11:
        /*0028*/ 	.byte	0x04, 0x17
        /*002a*/ 	.short	(.L_13 - .L_12)
.L_12:
        /*002c*/ 	.word	0x00000000
        /*0030*/ 	.short	0x0001
        /*0032*/ 	.short	0x0008
        /*0034*/ 	.byte	0x00, 0xf5, 0x21, 0x00


	//----- nvinfo : EIATTR_KPARAM_INFO
	.align		4
.L_13:
        /*0038*/ 	.byte	0x04, 0x17
        /*003a*/ 	.short	(.L_15 - .L_14)
.L_14:
        /*003c*/ 	.word	0x00000000
        /*0040*/ 	.short	0x0000
        /*0042*/ 	.short	0x0000
        /*0044*/ 	.byte	0x00, 0xf5, 0x21, 0x00


	//----- nvinfo : EIATTR_SPARSE_MMA_MASK
	.align		4
.L_15:
        /*0048*/ 	.byte	0x03, 0x50
        /*004a*/ 	.short	0x0000


	//----- nvinfo : EIATTR_MAXREG_COUNT
	.align		4
        /*004c*/ 	.byte	0x03, 0x1b
        /*004e*/ 	.short	0x00ff


	//----- nvinfo : EIATTR_MERCURY_ISA_VERSION
	.align		4
        /*0050*/ 	.byte	0x03, 0x5f
        /*0052*/ 	.short	0x0101


	//----- nvinfo : EIATTR_VRC_CTA_INIT_COUNT
	.align		4
        /*0054*/ 	.byte	0x02, 0x4a
	.zero		1
	.zero		1


	//----- nvinfo : EIATTR_EXIT_INSTR_OFFSETS
	.align		4
        /*0058*/ 	.byte	0x04, 0x1c
        /*005a*/ 	.short	(.L_17 - .L_16)


	//   ....[0]....
.L_16:
        /*005c*/ 	.word	0x000000c0


	//   ....[1]....
        /*0060*/ 	.word	0x00000a90


	//----- nvinfo : EIATTR_CBANK_PARAM_SIZE
	.align		4
.L_17:
        /*0064*/ 	.byte	0x03, 0x19
        /*0066*/ 	.short	0x001c


	//----- nvinfo : EIATTR_PARAM_CBANK
	.align		4
        /*0068*/ 	.byte	0x04, 0x0a
        /*006a*/ 	.short	(.L_19 - .L_18)
	.align		4
.L_18:
        /*006c*/ 	.word	index@(.nv.constant0._Z6MatMulPfS_S_i)
        /*0070*/ 	.short	0x0380
        /*0072*/ 	.short	0x001c


	//----- nvinfo : EIATTR_SW_WAR
	.align		4
.L_19:
        /*0074*/ 	.byte	0x04, 0x36
        /*0076*/ 	.short	(.L_21 - .L_20)
.L_20:
        /*0078*/ 	.word	0x00000008
.L_21:


//--------------------- .nv.callgraph             --------------------------
	.section	.nv.callgraph,"",@"SHT_CUDA_CALLGRAPH"
	.align	4
	.sectionentsize	8
	.align		4
        /*0000*/ 	.word	0x00000000
	.align		4
        /*0004*/ 	.word	0xffffffff
	.align		4
        /*0008*/ 	.word	0x00000000
	.align		4
        /*000c*/ 	.word	0xfffffffe
	.align		4
        /*0010*/ 	.word	0x00000000
	.align		4
        /*0014*/ 	.word	0xfffffffd
	.align		4
        /*0018*/ 	.word	0x00000000
	.align		4
        /*001c*/ 	.word	0xfffffffc


//--------------------- .text._Z6MatMulPfS_S_i    --------------------------
	.section	.text._Z6MatMulPfS_S_i,"ax",@progbits
	.align	128
        .global         _Z6MatMulPfS_S_i
        .type           _Z6MatMulPfS_S_i,@function
        .size           _Z6MatMulPfS_S_i,(.L_x_5 - _Z6MatMulPfS_S_i)
        .other          _Z6MatMulPfS_S_i,@"STO_CUDA_ENTRY STV_DEFAULT"
_Z6MatMulPfS_S_i:
.text._Z6MatMulPfS_S_i:
[----:B------:R-:W-:Y:S01]  /*0000*/  LDC R1, c[0x0][0x37c] ;  /* 0x0000df00ff017b82 */ /* 0x000fe20000000800 */
[----:B------:R-:W0:Y:S07]  /*0010*/  S2R R0, SR_TID.X ;  /* 0x0000000000007919 */ /* 0x000e2e0000002100 */
[----:B------:R-:W0:Y:S01]  /*0020*/  LDC R3, c[0x0][0x360] ;  /* 0x0000d800ff037b82 */ /* 0x000e220000000800 */
[----:B------:R-:W1:Y:S01]  /*0030*/  LDCU UR20, c[0x0][0x398] ;  /* 0x00007300ff1477ac */ /* 0x000e620008000800 */
[----:B------:R-:W2:Y:S06]  /*0040*/  S2R R13, SR_TID.Y ;  /* 0x00000000000d7919 */ /* 0x000eac0000002200 */
[----:B------:R-:W0:Y:S08]  /*0050*/  S2UR UR4, SR_CTAID.X ;  /* 0x00000000000479c3 */ /* 0x000e300000002500 */
[----:B------:R-:W2:Y:S08]  /*0060*/  S2UR UR5, SR_CTAID.Y ;  /* 0x00000000000579c3 */ /* 0x000eb00000002600 */
[----:B------:R-:W2:Y:S01]  /*0070*/  LDC R2, c[0x0][0x364] ;  /* 0x0000d900ff027b82 */ /* 0x000ea20000000800 */
[----:B0-----:R-:W-:-:S02]  /*0080*/  IMAD R0, R3, UR4, R0 ;  /* 0x0000000403007c24 */ /* 0x001fc4000f8e0200 */
[----:B--2---:R-:W-:-:S05]  /*0090*/  IMAD R13, R2, UR5, R13 ;  /* 0x00000005020d7c24 */ /* 0x004fca000f8e020d */
[----:B------:R-:W-:-:S04]  /*00a0*/  VIMNMX R2, PT, PT, R0, R13, !PT ;  /* 0x0000000d00027248 */ /* 0x000fc80007fe0100 */
[----:B-1----:R-:W-:-:S13]  /*00b0*/  ISETP.GE.AND P0, PT, R2, UR20, PT ;  /* 0x0000001402007c0c */ /* 0x002fda000bf06270 */
[----:B------:R-:W-:Y:S05]  /*00c0*/  @P0 EXIT ;  /* 0x000000000000094d */ /* 0x000fea0003800000 */
[----:B------:R-:W-:Y:S01]  /*00d0*/  UISETP.GE.U32.AND UP0, UPT, UR20, 0x8, UPT ;  /* 0x000000081400788c */ /* 0x000fe2000bf06070 */
[----:B------:R-:W-:Y:S02]  /*00e0*/  HFMA2 R12, -RZ, RZ, 0, 0 ;  /* 0x00000000ff0c7431 */ /* 0x000fe400000001ff */
[----:B------:R-:W-:Y:S01]  /*00f0*/  IMAD R13, R13, UR20, RZ ;  /* 0x000000140d0d7c24 */ /* 0x000fe2000f8e02ff */
[----:B------:R-:W-:Y:S01]  /*0100*/  UMOV UR4, URZ ;  /* 0x000000ff00047c82 */ /* 0x000fe20008000000 */
[----:B------:R-:W0:Y:S04]  /*0110*/  LDCU.64 UR18, c[0x0][0x358] ;  /* 0x00006b00ff1277ac */ /* 0x000e280008000a00 */
[----:B------:R-:W-:Y:S05]  /*0120*/  BRA.U !UP0, `(.L_x_0) ;  /* 0x0000000508047547 */ /* 0x000fea000b800000 */
[----:B------:R-:W1:Y:S01]  /*0130*/  LDCU.128 UR24, c[0x0][0x380] ;  /* 0x00007000ff1877ac */ /* 0x000e620008000c00 */
[----:B------:R-:W-:Y:S02]  /*0140*/  MOV R12, RZ ;  /* 0x000000ff000c7202 */ /* 0x000fe40000000f00 */
[----:B------:R-:W-:Y:S01]  /*0150*/  MOV R14, R0 ;  /* 0x00000000000e7202 */ /* 0x000fe20000000f00 */
[----:B------:R-:W-:-:S04]  /*0160*/  ULOP3.LUT UR4, UR20, 0x7ffffff8, URZ, 0xc0, !UPT ;  /* 0x7ffffff814047892 */ /* 0x000fc8000f8ec0ff */
[----:B------:R-:W-:Y:S01]  /*0170*/  UIADD3 UR5, UPT, UPT, -UR4, URZ, URZ ;  /* 0x000000ff04057290 */ /* 0x000fe2000fffe1ff */
[----:B-1----:R-:W-:Y:S01]  /*0180*/  MOV R2, UR24 ;  /* 0x0000001800027c02 */ /* 0x002fe20008000f00 */
[----:B------:R-:W-:Y:S01]  /*0190*/  UIMAD.WIDE UR6, UR20, 0x8, UR26 ;  /* 0x00000008140678a5 */ /* 0x000fe2000f8e021a */
[----:B------:R-:W-:Y:S01]  /*01a0*/  MOV R3, UR25 ;  /* 0x0000001900037c02 */ /* 0x000fe20008000f00 */
[----:B------:R-:W-:Y:S02]  /*01b0*/  UIMAD.WIDE UR8, UR20, 0xc, UR26 ;  /* 0x0000000c140878a5 */ /* 0x000fe4000f8e021a */
[----:B------:R-:W-:Y:S01]  /*01c0*/  UIMAD.WIDE UR10, UR20, 0x10, UR26 ;  /* 0x00000010140a78a5 */ /* 0x000fe2000f8e021a */
[----:B------:R-:W-:Y:S01]  /*01d0*/  IMAD.WIDE.U32 R2, R13, 0x4, R2 ;  /* 0x000000040d027825 */ /* 0x000fe200078e0002 */
[----:B------:R-:W-:Y:S02]  /*01e0*/  UIMAD.WIDE UR12, UR20, 0x14, UR26 ;  /* 0x00000014140c78a5 */ /* 0x000fe4000f8e021a */
[----:B------:R-:W-:Y:S01]  /*01f0*/  UIMAD.WIDE UR14, UR20, 0x18, UR26 ;  /* 0x00000018140e78a5 */ /* 0x000fe2000f8e021a */
[----:B------:R-:W-:Y:S01]  /*0200*/  IADD3 R2, P0, PT, R2, 0x10, RZ ;  /* 0x0000001002027810 */ /* 0x000fe20007f1e0ff */
[----:B------:R-:W-:-:S03]  /*0210*/  UIMAD.WIDE UR16, UR20, 0x1c, UR26 ;  /* 0x0000001c141078a5 */ /* 0x000fc6000f8e021a */
[----:B------:R-:W-:-:S09]  /*0220*/  IADD3.X R3, PT, PT, RZ, R3, RZ, P0, !PT ;  /* 0x00000003ff037210 */ /* 0x000fd200007fe4ff */
.L_x_1:
[----:B------:R-:W-:Y:S01]  /*0230*/  UIMAD.WIDE UR22, UR20, 0x4, UR26 ;  /* 0x00000004141678a5 */ /* 0x000fe2000f8e021a */
[----:B------:R-:W-:Y:S02]  /*0240*/  IMAD.MOV.U32 R23, RZ, RZ, 0x4 ;  /* 0x00000004ff177424 */ /* 0x000fe400078e00ff */
[----:B------:R-:W-:Y:S01]  /*0250*/  HFMA2 R11, -RZ, RZ, 0, 2.384185791015625e-07 ;  /* 0x00000004ff0b7431 */ /* 0x000fe200000001ff */
[----:B------:R-:W-:Y:S01]  /*0260*/  MOV R25, 0x4 ;  /* 0x0000000400197802 */ /* 0x000fe20000000f00 */
[----:B0-----:R-:W2:Y:S01]  /*0270*/  LDG.E R21, desc[UR18][R2.64+-0x10] ;  /* 0xfffff01202157981 */ /* 0x001ea2000c1e1900 */
[C---:B------:R-:W-:Y:S01]  /*0280*/  IMAD.WIDE R22, R14.reuse, R23, UR26 ;  /* 0x0000001a0e167e25 */ /* 0x040fe2000f8e0217 */
[----:B------:R-:W-:Y:S02]  /*0290*/  MOV R8, UR22 ;  /* 0x0000001600087c02 */ /* 0x000fe40008000f00 */
[----:B------:R-:W-:Y:S01]  /*02a0*/  MOV R9, UR23 ;  /* 0x0000001700097c02 */ /* 0x000fe20008000f00 */
[----:B------:R-:W3:Y:S02]  /*02b0*/  LDG.E R19, desc[UR18][R2.64+-0xc] ;  /* 0xfffff41202137981 */ /* 0x000ee4000c1e1900 */
[----:B------:R-:W-:-:S02]  /*02c0*/  IMAD.WIDE R8, R14, 0x4, R8 ;  /* 0x000000040e087825 */ /* 0x000fc400078e0208 */
[----:B------:R-:W2:Y:S01]  /*02d0*/  LDG.E R22, desc[UR18][R22.64] ;  /* 0x0000001216167981 */ /* 0x000ea2000c1e1900 */
[----:B------:R-:W-:Y:S01]  /*02e0*/  MOV R5, 0x4 ;  /* 0x0000000400057802 */ /* 0x000fe20000000f00 */
[C---:B------:R-:W-:Y:S02]  /*02f0*/  IMAD.WIDE R24, R14.reuse, R25, UR6 ;  /* 0x000000060e187e25 */ /* 0x040fe4000f8e0219 */
[----:B------:R0:W3:Y:S02]  /*0300*/  LDG.E R20, desc[UR18][R8.64] ;  /* 0x0000001208147981 */ /* 0x0000e4000c1e1900 */
[----:B------:R-:W-:Y:S02]  /*0310*/  IMAD.WIDE R10, R14, R11, UR8 ;  /* 0x000000080e0a7e25 */ /* 0x000fe4000f8e020b */
[----:B------:R-:W4:Y:S04]  /*0320*/  LDG.E R18, desc[UR18][R24.64] ;  /* 0x0000001218127981 */ /* 0x000f28000c1e1900 */
[----:B------:R-:W4:Y:S01]  /*0330*/  LDG.E R17, desc[UR18][R2.64+-0x8] ;  /* 0xfffff81202117981 */ /* 0x000f22000c1e1900 */
[----:B0-----:R-:W-:-:S02]  /*0340*/  HFMA2 R9, -RZ, RZ, 0, 2.384185791015625e-07 ;  /* 0x00000004ff097431 */ /* 0x001fc400000001ff */
[----:B------:R-:W-:Y:S01]  /*0350*/  IMAD.MOV.U32 R7, RZ, RZ, 0x4 ;  /* 0x00000004ff077424 */ /* 0x000fe200078e00ff */
[----:B------:R0:W5:Y:S01]  /*0360*/  LDG.E R16, desc[UR18][R10.64] ;  /* 0x000000120a107981 */ /* 0x000162000c1e1900 */
[----:B------:R-:W-:-:S03]  /*0370*/  IMAD.WIDE R4, R14, R5, UR10 ;  /* 0x0000000a0e047e25 */ /* 0x000fc6000f8e0205 */
[----:B------:R-:W5:Y:S01]  /*0380*/  LDG.E R15, desc[UR18][R2.64+-0x4] ;  /* 0xfffffc12020f7981 */ /* 0x000f62000c1e1900 */
[C---:B------:R-:W-:Y:S01]  /*0390*/  IMAD.WIDE R6, R14.reuse, R7, UR12 ;  /* 0x0000000c0e067e25 */ /* 0x040fe2000f8e0207 */
[----:B------:R-:W-:Y:S02]  /*03a0*/  MOV R27, 0x4 ;  /* 0x00000004001b7802 */ /* 0x000fe40000000f00 */
[----:B------:R1:W5:Y:S01]  /*03b0*/  LDG.E R4, desc[UR18][R4.64] ;  /* 0x0000001204047981 */ /* 0x000362000c1e1900 */
[----:B------:R-:W-:-:S03]  /*03c0*/  IMAD.WIDE R8, R14, R9, UR14 ;  /* 0x0000000e0e087e25 */ /* 0x000fc6000f8e0209 */
[----:B------:R-:W5:Y:S01]  /*03d0*/  LDG.E R23, desc[UR18][R2.64] ;  /* 0x0000001202177981 */ /* 0x000f62000c1e1900 */
[----:B0-----:R-:W-:-:S03]  /*03e0*/  IMAD.WIDE R10, R14, R27, UR16 ;  /* 0x000000100e0a7e25 */ /* 0x001fc6000f8e021b */
[----:B------:R-:W5:Y:S04]  /*03f0*/  LDG.E R7, desc[UR18][R6.64] ;  /* 0x0000001206077981 */ /* 0x000f68000c1e1900 */
[----:B------:R-:W5:Y:S04]  /*0400*/  LDG.E R24, desc[UR18][R2.64+0x4] ;  /* 0x0000041202187981 */ /* 0x000f68000c1e1900 */
[----:B------:R-:W5:Y:S04]  /*0410*/  LDG.E R8, desc[UR18][R8.64] ;  /* 0x0000001208087981 */ /* 0x000f68000c1e1900 */
[----:B------:R-:W5:Y:S04]  /*0420*/  LDG.E R25, desc[UR18][R2.64+0x8] ;  /* 0x0000081202197981 */ /* 0x000f68000c1e1900 */
[----:B------:R-:W5:Y:S04]  /*0430*/  LDG.E R10, desc[UR18][R10.64] ;  /* 0x000000120a0a7981 */ /* 0x000f68000c1e1900 */
[----:B------:R0:W5:Y:S01]  /*0440*/  LDG.E R27, desc[UR18][R2.64+0xc] ;  /* 0x00000c12021b7981 */ /* 0x000162000c1e1900 */
[----:B------:R-:W-:-:S04]  /*0450*/  UIADD3 UR5, UPT, UPT, UR5, 0x8, URZ ;  /* 0x0000000805057890 */ /* 0x000fc8000fffe0ff */
[----:B------:R-:W-:Y:S01]  /*0460*/  UISETP.NE.AND UP0, UPT, UR5, URZ, UPT ;  /* 0x000000ff0500728c */ /* 0x000fe2000bf05270 */
[----:B-1----:R-:W-:Y:S02]  /*0470*/  MOV R5, UR20 ;  /* 0x0000001400057c02 */ /* 0x002fe40008000f00 */
[----:B0-----:R-:W-:Y:S02]  /*0480*/  IADD3 R2, P0, PT, R2, 0x20, RZ ;  /* 0x0000002002027810 */ /* 0x001fe40007f1e0ff */
[----:B------:R-:W-:Y:S02]  /*0490*/  LEA R14, R5, R14, 0x3 ;  /* 0x0000000e050e7211 */ /* 0x000fe400078e18ff */
[----:B------:R-:W-:Y:S01]  /*04a0*/  IADD3.X R3, PT, PT, RZ, R3, RZ, P0, !PT ;  /* 0x00000003ff037210 */ /* 0x000fe200007fe4ff */
[----:B--2---:R-:W-:-:S04]  /*04b0*/  FFMA R22, R21, R22, R12 ;  /* 0x0000001615167223 */ /* 0x004fc8000000000c */
[----:B---3--:R-:W-:-:S04]  /*04c0*/  FFMA R20, R19, R20, R22 ;  /* 0x0000001413147223 */ /* 0x008fc80000000016 */
[----:B----4-:R-:W-:-:S04]  /*04d0*/  FFMA R18, R17, R18, R20 ;  /* 0x0000001211127223 */ /* 0x010fc80000000014 */
[----:B-----5:R-:W-:-:S04]  /*04e0*/  FFMA R16, R15, R16, R18 ;  /* 0x000000100f107223 */ /* 0x020fc80000000012 */
[----:B------:R-:W-:-:S04]  /*04f0*/  FFMA R23, R23, R4, R16 ;  /* 0x0000000417177223 */ /* 0x000fc80000000010 */
[----:B------:R-:W-:-:S04]  /*0500*/  FFMA R24, R24, R7, R23 ;  /* 0x0000000718187223 */ /* 0x000fc80000000017 */
[----:B------:R-:W-:-:S04]  /*0510*/  FFMA R8, R25, R8, R24 ;  /* 0x0000000819087223 */ /* 0x000fc80000000018 */
[----:B------:R-:W-:Y:S01]  /*0520*/  FFMA R12, R27, R10, R8 ;  /* 0x0000000a1b0c7223 */ /* 0x000fe20000000008 */
[----:B------:R-:W-:Y:S06]  /*0530*/  BRA.U UP0, `(.L_x_1) ;  /* 0xfffffffd003c7547 */ /* 0x000fec000b83ffff */
.L_x_0:
[----:B------:R-:W-:-:S04]  /*0540*/  ULOP3.LUT UR6, UR20, 0x7, URZ, 0xc0, !UPT ;  /* 0x0000000714067892 */ /* 0x000fc8000f8ec0ff */
[----:B------:R-:W-:-:S09]  /*0550*/  UISETP.NE.AND UP0, UPT, UR6, URZ, UPT ;  /* 0x000000ff0600728c */ /* 0x000fd2000bf05270 */
[----:B------:R-:W-:Y:S05]  /*0560*/  BRA.U !UP0, `(.L_x_2) ;  /* 0x0000000508387547 */ /* 0x000fea000b800000 */
[----:B------:R-:W-:Y:S02]  /*0570*/  UISETP.GE.U32.AND UP0, UPT, UR6, 0x4, UPT ;  /* 0x000000040600788c */ /* 0x000fe4000bf06070 */
[----:B------:R-:W-:-:S04]  /*0580*/  ULOP3.LUT UR5, UR20, 0x3, URZ, 0xc0, !UPT ;  /* 0x0000000314057892 */ /* 0x000fc8000f8ec0ff */
[----:B------:R-:W-:-:S03]  /*0590*/  UISETP.NE.AND UP1, UPT, UR5, URZ, UPT ;  /* 0x000000ff0500728c */ /* 0x000fc6000bf25270 */
[----:B------:R-:W-:Y:S08]  /*05a0*/  BRA.U !UP0, `(.L_x_3) ;  /* 0x00000001087c7547 */ /* 0x000ff0000b800000 */
[----:B------:R-:W1:Y:S01]  /*05b0*/  LDC.64 R6, c[0x0][0x388] ;  /* 0x0000e200ff067b82 */ /* 0x000e620000000a00 */
[----:B------:R-:W2:Y:S01]  /*05c0*/  LDCU.64 UR6, c[0x0][0x380] ;  /* 0x00007000ff0677ac */ /* 0x000ea20008000a00 */
[----:B------:R-:W-:Y:S01]  /*05d0*/  IMAD.U32 R9, RZ, RZ, UR4 ;  /* 0x00000004ff097e24 */ /* 0x000fe2000f8e00ff */
[C---:B------:R-:W-:Y:S02]  /*05e0*/  IADD3 R3, PT, PT, R13.reuse, UR4, RZ ;  /* 0x000000040d037c10 */ /* 0x040fe4000fffe0ff */
[----:B------:R-:W-:Y:S01]  /*05f0*/  IADD3 R10, P0, PT, R13, UR4, RZ ;  /* 0x000000040d0a7c10 */ /* 0x000fe2000ff1e0ff */
[----:B------:R-:W-:Y:S01]  /*0600*/  IMAD R9, R9, UR20, R0 ;  /* 0x0000001409097c24 */ /* 0x000fe2000f8e0200 */
[----:B------:R-:W-:Y:S01]  /*0610*/  MOV R11, UR20 ;  /* 0x00000014000b7c02 */ /* 0x000fe20008000f00 */
[----:B------:R-:W3:Y:S01]  /*0620*/  LDC.64 R4, c[0x0][0x380] ;  /* 0x0000e000ff047b82 */ /* 0x000ee20000000a00 */
[----:B------:R-:W-:Y:S01]  /*0630*/  MOV R15, UR20 ;  /* 0x00000014000f7c02 */ /* 0x000fe20008000f00 */
[----:B-1----:R-:W-:Y:S01]  /*0640*/  IMAD.WIDE R6, R9, 0x4, R6 ;  /* 0x0000000409067825 */ /* 0x002fe200078e0206 */
[----:B------:R-:W-:-:S05]  /*0650*/  MOV R9, UR20 ;  /* 0x0000001400097c02 */ /* 0x000fca0008000f00 */
[----:B------:R-:W-:Y:S02]  /*0660*/  IMAD.WIDE R8, R9, 0x4, R6 ;  /* 0x0000000409087825 */ /* 0x000fe400078e0206 */
[----:B0-----:R-:W4:Y:S02]  /*0670*/  LDG.E R6, desc[UR18][R6.64] ;  /* 0x0000001206067981 */ /* 0x001f24000c1e1900 */
[----:B---3--:R-:W-:Y:S01]  /*0680*/  IMAD.WIDE.U32 R4, R3, 0x4, R4 ;  /* 0x0000000403047825 */ /* 0x008fe200078e0004 */
[----:B------:R-:W-:Y:S01]  /*0690*/  IADD3.X R3, PT, PT, RZ, RZ, RZ, P0, !PT ;  /* 0x000000ffff037210 */ /* 0x000fe200007fe4ff */
[----:B------:R-:W3:Y:S01]  /*06a0*/  LDG.E R17, desc[UR18][R8.64] ;  /* 0x0000001208117981 */ /* 0x000ee2000c1e1900 */
[----:B--2---:R-:W-:-:S03]  /*06b0*/  LEA R2, P0, R10, UR6, 0x2 ;  /* 0x000000060a027c11 */ /* 0x004fc6000f8010ff */
[----:B------:R-:W4:Y:S01]  /*06c0*/  LDG.E R5, desc[UR18][R4.64] ;  /* 0x0000001204057981 */ /* 0x000f22000c1e1900 */
[----:B------:R-:W-:Y:S01]  /*06d0*/  LEA.HI.X R3, R10, UR7, R3, 0x2, P0 ;  /* 0x000000070a037c11 */ /* 0x000fe200080f1403 */
[----:B------:R-:W-:-:S04]  /*06e0*/  IMAD.WIDE R10, R11, 0x4, R8 ;  /* 0x000000040b0a7825 */ /* 0x000fc800078e0208 */
[----:B------:R-:W3:Y:S01]  /*06f0*/  LDG.E R16, desc[UR18][R2.64+0x4] ;  /* 0x0000041202107981 */ /* 0x000ee2000c1e1900 */
[----:B------:R-:W-:-:S03]  /*0700*/  IMAD.WIDE R14, R15, 0x4, R10 ;  /* 0x000000040f0e7825 */ /* 0x000fc600078e020a */
[----:B------:R-:W2:Y:S04]  /*0710*/  LDG.E R19, desc[UR18][R10.64] ;  /* 0x000000120a137981 */ /* 0x000ea8000c1e1900 */
[----:B------:R-:W2:Y:S04]  /*0720*/  LDG.E R18, desc[UR18][R2.64+0x8] ;  /* 0x0000081202127981 */ /* 0x000ea8000c1e1900 */
[----:B------:R-:W5:Y:S04]  /*0730*/  LDG.E R20, desc[UR18][R2.64+0xc] ;  /* 0x00000c1202147981 */ /* 0x000f68000c1e1900 */
[----:B------:R-:W5:Y:S01]  /*0740*/  LDG.E R14, desc[UR18][R14.64] ;  /* 0x000000120e0e7981 */ /* 0x000f62000c1e1900 */
[----:B------:R-:W-:Y:S01]  /*0750*/  UIADD3 UR4, UPT, UPT, UR4, 0x4, URZ ;  /* 0x0000000404047890 */ /* 0x000fe2000fffe0ff */
[----:B----4-:R-:W-:-:S04]  /*0760*/  FFMA R5, R5, R6, R12 ;  /* 0x0000000605057223 */ /* 0x010fc8000000000c */
[----:B---3--:R-:W-:-:S04]  /*0770*/  FFMA R5, R16, R17, R5 ;  /* 0x0000001110057223 */ /* 0x008fc80000000005 */
[----:B--2---:R-:W-:-:S04]  /*0780*/  FFMA R5, R18, R19, R5 ;  /* 0x0000001312057223 */ /* 0x004fc80000000005 */
[----:B-----5:R-:W-:-:S07]  /*0790*/  FFMA R12, R20, R14, R5 ;  /* 0x0000000e140c7223 */ /* 0x020fce0000000005 */
.L_x_3:
[----:B------:R-:W-:Y:S05]  /*07a0*/  BRA.U !UP1, `(.L_x_2) ;  /* 0x0000000109a87547 */ /* 0x000fea000b800000 */
[----:B------:R-:W-:Y:S01]  /*07b0*/  UISETP.NE.AND UP0, UPT, UR5, 0x1, UPT ;  /* 0x000000010500788c */ /* 0x000fe2000bf05270 */
[----:B------:R-:W-:Y:S01]  /*07c0*/  MOV R7, UR4 ;  /* 0x0000000400077c02 */ /* 0x000fe20008000f00 */
[----:B------:R-:W-:Y:S02]  /*07d0*/  ULOP3.LUT UR5, UR20, 0x1, URZ, 0xc0, !UPT ;  /* 0x0000000114057892 */ /* 0x000fe4000f8ec0ff */
[----:B------:R-:W-:Y:S02]  /*07e0*/  MOV R15, UR20 ;  /* 0x00000014000f7c02 */ /* 0x000fe40008000f00 */
[----:B------:R-:W-:Y:S01]  /*07f0*/  UISETP.NE.U32.AND UP1, UPT, UR5, 0x1, UPT ;  /* 0x000000010500788c */ /* 0x000fe2000bf25070 */
[----:B------:R-:W-:-:S04]  /*0800*/  PLOP3.LUT P1, PT, PT, PT, UP0, 0x80, 0x8 ;  /* 0x000000000008781c */ /* 0x000fc80003f2f008 */
[----:B------:R-:W1:Y:S01]  /*0810*/  @UP0 LDCU.128 UR8, c[0x0][0x380] ;  /* 0x00007000ff0807ac */ /* 0x000e620008000c00 */
[----:B------:R-:W-:Y:S01]  /*0820*/  PLOP3.LUT P0, PT, PT, PT, UP1, 0x80, 0x8 ;  /* 0x000000000008781c */ /* 0x000fe20003f0f018 */
[----:B------:R-:W2:Y:S04]  /*0830*/  @UP0 LDCU.64 UR6, c[0x0][0x380] ;  /* 0x00007000ff0607ac */ /* 0x000ea80008000a00 */
[----:B------:R-:W3:Y:S03]  /*0840*/  @!UP1 LDCU.128 UR12, c[0x0][0x380] ;  /* 0x00007000ff0c97ac */ /* 0x000ee60008000c00 */
[C---:B------:R-:W-:Y:S02]  /*0850*/  @P1 IADD3 R3, PT, PT, R13.reuse, UR4, RZ ;  /* 0x000000040d031c10 */ /* 0x040fe4000fffe0ff */
[----:B------:R-:W-:Y:S01]  /*0860*/  @P1 IADD3 R6, P2, PT, R13, UR4, RZ ;  /* 0x000000040d061c10 */ /* 0x000fe2000ff5e0ff */
[----:B------:R-:W-:Y:S01]  /*0870*/  @UP0 UIADD3 UR4, UPT, UPT, UR4, 0x2, URZ ;  /* 0x0000000204040890 */ /* 0x000fe2000fffe0ff */
[----:B-1----:R-:W-:Y:S01]  /*0880*/  MOV R11, UR9 ;  /* 0x00000009000b7c02 */ /* 0x002fe20008000f00 */
[----:B------:R-:W-:Y:S01]  /*0890*/  IMAD.U32 R10, RZ, RZ, UR8 ;  /* 0x00000008ff0a7e24 */ /* 0x000fe2000f8e00ff */
[----:B------:R-:W-:-:S02]  /*08a0*/  MOV R4, UR10 ;  /* 0x0000000a00047c02 */ /* 0x000fc40008000f00 */
[----:B------:R-:W-:Y:S01]  /*08b0*/  MOV R5, UR11 ;  /* 0x0000000b00057c02 */ /* 0x000fe20008000f00 */
[----:B------:R-:W-:-:S04]  /*08c0*/  @P1 IMAD.WIDE.U32 R10, R3, 0x4, R10 ;  /* 0x00000004030a1825 */ /* 0x000fc800078e000a */
[----:B------:R-:W-:Y:S01]  /*08d0*/  @P1 IMAD R3, R7, UR20, R0 ;  /* 0x0000001407031c24 */ /* 0x000fe2000f8e0200 */
[----:B------:R-:W-:Y:S01]  /*08e0*/  @P1 IADD3.X R7, PT, PT, RZ, RZ, RZ, P2, !PT ;  /* 0x000000ffff071210 */ /* 0x000fe200017fe4ff */
[----:B------:R-:W-:Y:S01]  /*08f0*/  IMAD.U32 R19, RZ, RZ, UR4 ;  /* 0x00000004ff137e24 */ /* 0x000fe2000f8e00ff */
[C---:B--2---:R-:W-:Y:S01]  /*0900*/  @P1 LEA R2, P2, R6.reuse, UR6, 0x2 ;  /* 0x0000000606021c11 */ /* 0x044fe2000f8410ff */
[----:B------:R-:W-:Y:S01]  /*0910*/  @P1 IMAD.WIDE R4, R3, 0x4, R4 ;  /* 0x0000000403041825 */ /* 0x000fe200078e0204 */
[----:B------:R-:W-:Y:S01]  /*0920*/  @!P0 IADD3 R17, PT, PT, R13, UR4, RZ ;  /* 0x000000040d118c10 */ /* 0x000fe2000fffe0ff */
[----:B0-----:R-:W2:Y:S01]  /*0930*/  @P1 LDG.E R11, desc[UR18][R10.64] ;  /* 0x000000120a0b1981 */ /* 0x001ea2000c1e1900 */
[----:B------:R-:W-:Y:S01]  /*0940*/  @P1 LEA.HI.X R3, R6, UR7, R7, 0x2, P2 ;  /* 0x0000000706031c11 */ /* 0x000fe200090f1407 */
[----:B------:R-:W-:Y:S01]  /*0950*/  @!P0 IMAD R19, R19, UR20, R0 ;  /* 0x0000001413138c24 */ /* 0x000fe2000f8e0200 */
[----:B---3--:R-:W-:Y:S01]  /*0960*/  MOV R6, UR12 ;  /* 0x0000000c00067c02 */ /* 0x008fe20008000f00 */
[----:B------:R-:W-:Y:S01]  /*0970*/  @P1 IMAD.WIDE R14, R15, 0x4, R4 ;  /* 0x000000040f0e1825 */ /* 0x000fe200078e0204 */
[----:B------:R-:W-:Y:S01]  /*0980*/  MOV R7, UR13 ;  /* 0x0000000d00077c02 */ /* 0x000fe20008000f00 */
[----:B------:R-:W2:Y:S01]  /*0990*/  @P1 LDG.E R4, desc[UR18][R4.64] ;  /* 0x0000001204041981 */ /* 0x000ea2000c1e1900 */
[----:B------:R-:W-:-:S02]  /*09a0*/  MOV R8, UR14 ;  /* 0x0000000e00087c02 */ /* 0x000fc40008000f00 */
[----:B------:R-:W-:Y:S01]  /*09b0*/  MOV R9, UR15 ;  /* 0x0000000f00097c02 */ /* 0x000fe20008000f00 */
[----:B------:R-:W-:Y:S01]  /*09c0*/  @!P0 IMAD.WIDE.U32 R6, R17, 0x4, R6 ;  /* 0x0000000411068825 */ /* 0x000fe200078e0006 */
[----:B------:R-:W3:Y:S03]  /*09d0*/  @P1 LDG.E R14, desc[UR18][R14.64] ;  /* 0x000000120e0e1981 */ /* 0x000ee6000c1e1900 */
[----:B------:R-:W-:Y:S01]  /*09e0*/  @!P0 IMAD.WIDE R8, R19, 0x4, R8 ;  /* 0x0000000413088825 */ /* 0x000fe200078e0208 */
[----:B------:R-:W3:Y:S04]  /*09f0*/  @P1 LDG.E R2, desc[UR18][R2.64+0x4] ;  /* 0x0000041202021981 */ /* 0x000ee8000c1e1900 */
[----:B------:R-:W4:Y:S04]  /*0a00*/  @!P0 LDG.E R7, desc[UR18][R6.64] ;  /* 0x0000001206078981 */ /* 0x000f28000c1e1900 */
[----:B------:R-:W4:Y:S01]  /*0a10*/  @!P0 LDG.E R8, desc[UR18][R8.64] ;  /* 0x0000001208088981 */ /* 0x000f22000c1e1900 */
[----:B--2---:R-:W-:-:S04]  /*0a20*/  @P1 FFMA R11, R11, R4, R12 ;  /* 0x000000040b0b1223 */ /* 0x004fc8000000000c */
[----:B---3--:R-:W-:-:S04]  /*0a30*/  @P1 FFMA R12, R2, R14, R11 ;  /* 0x0000000e020c1223 */ /* 0x008fc8000000000b */
[----:B----4-:R-:W-:-:S07]  /*0a40*/  @!P0 FFMA R12, R7, R8, R12 ;  /* 0x00000008070c8223 */ /* 0x010fce000000000c */
.L_x_2:
[----:B------:R-:W1:Y:S01]  /*0a50*/  LDC.64 R2, c[0x0][0x390] ;  /* 0x0000e400ff027b82 */ /* 0x000e620000000a00 */
[----:B------:R-:W-:-:S05]  /*0a60*/  IADD3 R13, PT, PT, R0, R13, RZ ;  /* 0x0000000d000d7210 */ /* 0x000fca0007ffe0ff */
[----:B-1----:R-:W-:-:S05]  /*0a70*/  IMAD.WIDE R2, R13, 0x4, R2 ;  /* 0x000000040d027825 */ /* 0x002fca00078e0202 */
[----:B0-----:R-:W-:Y:S01]  /*0a80*/  STG.E desc[UR18][R2.64], R12 ;  /* 0x0000000c02007986 */ /* 0x001fe2000c101912 */
[----:B------:R-:W-:Y:S05]  /*0a90*/  EXIT ;  /* 0x000000000000794d */ /* 0x000fea0003800000 */
.L_x_4:
[----:B------:R-:W-:-:S00]  /*0aa0*/  BRA `(.L_x_4) ;  /* 0xfffffffc00fc7947 */ /* 0x000fc0000383ffff */
[----:B------:R-:W-:-:S00]  /*0ab0*/  NOP ;  /* 0x0000000000007918 */ /* 0x000fc00000000000 */
        /* <DEDUP_REMOVED lines=12> */
.L_x_5:


//--------------------- .nv.shared.reserved.0     --------------------------
	.section	.nv.shared.reserved.0,"aw",@nobits
	.weak		__nv_reservedSMEM_offset_0_alias
	.size		__nv_reservedSMEM_offset_0_alias, 0, 64
	.other		__nv_reservedSMEM_offset_0_alias,@"STO_CUDA_RESERVED_SHARED STV_DEFAULT"
__nv_reservedSMEM_offset_0_alias:
	.zero		0
	.zero		64


//--------------------- .nv.constant0._Z6MatMulPfS_S_i --------------------------
	.section	.nv.constant0._Z6MatMulPfS_S_i,"a",@progbits
	.sectionflags	@""
	.align	4
.nv.constant0._Z6MatMulPfS_S_i:
	.zero		924


//--------------------- SYMBOLS --------------------------

	.type		.nv.reservedSmem.offset0,@object
	.size		.nv.reservedSmem.offset0,0x4
